//
// Generated by NVIDIA NVVM Compiler
//
// Compiler Build ID: CL-36424714
// Cuda compilation tools, release 13.0, V13.0.88
// Based on NVVM 20.0.0
//

.version 9.0
.target sm_100
.address_size 64

	// .globl	_Z3csriPiS_S_S_S_

.visible .entry _Z3csriPiS_S_S_S_(
	.param .u32 _Z3csriPiS_S_S_S__param_0,
	.param .u64 .ptr .align 1 _Z3csriPiS_S_S_S__param_1,
	.param .u64 .ptr .align 1 _Z3csriPiS_S_S_S__param_2,
	.param .u64 .ptr .align 1 _Z3csriPiS_S_S_S__param_3,
	.param .u64 .ptr .align 1 _Z3csriPiS_S_S_S__param_4,
	.param .u64 .ptr .align 1 _Z3csriPiS_S_S_S__param_5
)
{
	.reg .pred 	%p<11>;
	.reg .b32 	%r<176>;
	.reg .b64 	%rd<87>;

	ld.param.u32 	%r36, [_Z3csriPiS_S_S_S__param_0];
	ld.param.u64 	%rd8, [_Z3csriPiS_S_S_S__param_1];
	ld.param.u64 	%rd9, [_Z3csriPiS_S_S_S__param_2];
	ld.param.u64 	%rd6, [_Z3csriPiS_S_S_S__param_3];
	ld.param.u64 	%rd10, [_Z3csriPiS_S_S_S__param_4];
	ld.param.u64 	%rd7, [_Z3csriPiS_S_S_S__param_5];
	cvta.to.global.u64 	%rd1, %rd10;
	cvta.to.global.u64 	%rd2, %rd9;
	cvta.to.global.u64 	%rd3, %rd8;
	mov.u32 	%r37, %tid.x;
	mov.u32 	%r38, %ctaid.x;
	mov.u32 	%r39, %ntid.x;
	mad.lo.s32 	%r1, %r38, %r39, %r37;
	setp.ge.s32 	%p1, %r1, %r36;
	@%p1 bra 	$L__BB0_15;
	cvta.to.global.u64 	%rd11, %rd6;
	mul.wide.s32 	%rd12, %r1, 4;
	add.s64 	%rd13, %rd11, %rd12;
	ld.global.u32 	%r164, [%rd13];
	ld.global.u32 	%r3, [%rd13+4];
	setp.ge.s32 	%p2, %r164, %r3;
	mov.b32 	%r175, 0;
	@%p2 bra 	$L__BB0_14;
	sub.s32 	%r4, %r3, %r164;
	and.b32  	%r5, %r4, 15;
	sub.s32 	%r43, %r164, %r3;
	setp.gt.u32 	%p3, %r43, -16;
	mov.b32 	%r175, 0;
	@%p3 bra 	$L__BB0_5;
	and.b32  	%r45, %r4, -16;
	neg.s32 	%r160, %r45;
	add.s64 	%rd4, %rd3, 32;
	add.s64 	%rd5, %rd2, 32;
	mov.b32 	%r175, 0;
$L__BB0_4:
	.pragma "nounroll";
	mul.wide.s32 	%rd14, %r164, 4;
	add.s64 	%rd15, %rd4, %rd14;
	add.s64 	%rd16, %rd5, %rd14;
	ld.global.u32 	%r46, [%rd15+-32];
	ld.global.u32 	%r47, [%rd16+-32];
	mul.wide.s32 	%rd17, %r47, 4;
	add.s64 	%rd18, %rd1, %rd17;
	ld.global.u32 	%r48, [%rd18];
	mad.lo.s32 	%r49, %r48, %r46, %r175;
	ld.global.u32 	%r50, [%rd15+-28];
	ld.global.u32 	%r51, [%rd16+-28];
	mul.wide.s32 	%rd19, %r51, 4;
	add.s64 	%rd20, %rd1, %rd19;
	ld.global.u32 	%r52, [%rd20];
	mad.lo.s32 	%r53, %r52, %r50, %r49;
	ld.global.u32 	%r54, [%rd15+-24];
	ld.global.u32 	%r55, [%rd16+-24];
	mul.wide.s32 	%rd21, %r55, 4;
	add.s64 	%rd22, %rd1, %rd21;
	ld.global.u32 	%r56, [%rd22];
	mad.lo.s32 	%r57, %r56, %r54, %r53;
	ld.global.u32 	%r58, [%rd15+-20];
	ld.global.u32 	%r59, [%rd16+-20];
	mul.wide.s32 	%rd23, %r59, 4;
	add.s64 	%rd24, %rd1, %rd23;
	ld.global.u32 	%r60, [%rd24];
	mad.lo.s32 	%r61, %r60, %r58, %r57;
	ld.global.u32 	%r62, [%rd15+-16];
	ld.global.u32 	%r63, [%rd16+-16];
	mul.wide.s32 	%rd25, %r63, 4;
	add.s64 	%rd26, %rd1, %rd25;
	ld.global.u32 	%r64, [%rd26];
	mad.lo.s32 	%r65, %r64, %r62, %r61;
	ld.global.u32 	%r66, [%rd15+-12];
	ld.global.u32 	%r67, [%rd16+-12];
	mul.wide.s32 	%rd27, %r67, 4;
	add.s64 	%rd28, %rd1, %rd27;
	ld.global.u32 	%r68, [%rd28];
	mad.lo.s32 	%r69, %r68, %r66, %r65;
	ld.global.u32 	%r70, [%rd15+-8];
	ld.global.u32 	%r71, [%rd16+-8];
	mul.wide.s32 	%rd29, %r71, 4;
	add.s64 	%rd30, %rd1, %rd29;
	ld.global.u32 	%r72, [%rd30];
	mad.lo.s32 	%r73, %r72, %r70, %r69;
	ld.global.u32 	%r74, [%rd15+-4];
	ld.global.u32 	%r75, [%rd16+-4];
	mul.wide.s32 	%rd31, %r75, 4;
	add.s64 	%rd32, %rd1, %rd31;
	ld.global.u32 	%r76, [%rd32];
	mad.lo.s32 	%r77, %r76, %r74, %r73;
	ld.global.u32 	%r78, [%rd15];
	ld.global.u32 	%r79, [%rd16];
	mul.wide.s32 	%rd33, %r79, 4;
	add.s64 	%rd34, %rd1, %rd33;
	ld.global.u32 	%r80, [%rd34];
	mad.lo.s32 	%r81, %r80, %r78, %r77;
	ld.global.u32 	%r82, [%rd15+4];
	ld.global.u32 	%r83, [%rd16+4];
	mul.wide.s32 	%rd35, %r83, 4;
	add.s64 	%rd36, %rd1, %rd35;
	ld.global.u32 	%r84, [%rd36];
	mad.lo.s32 	%r85, %r84, %r82, %r81;
	ld.global.u32 	%r86, [%rd15+8];
	ld.global.u32 	%r87, [%rd16+8];
	mul.wide.s32 	%rd37, %r87, 4;
	add.s64 	%rd38, %rd1, %rd37;
	ld.global.u32 	%r88, [%rd38];
	mad.lo.s32 	%r89, %r88, %r86, %r85;
	ld.global.u32 	%r90, [%rd15+12];
	ld.global.u32 	%r91, [%rd16+12];
	mul.wide.s32 	%rd39, %r91, 4;
	add.s64 	%rd40, %rd1, %rd39;
	ld.global.u32 	%r92, [%rd40];
	mad.lo.s32 	%r93, %r92, %r90, %r89;
	ld.global.u32 	%r94, [%rd15+16];
	ld.global.u32 	%r95, [%rd16+16];
	mul.wide.s32 	%rd41, %r95, 4;
	add.s64 	%rd42, %rd1, %rd41;
	ld.global.u32 	%r96, [%rd42];
	mad.lo.s32 	%r97, %r96, %r94, %r93;
	ld.global.u32 	%r98, [%rd15+20];
	ld.global.u32 	%r99, [%rd16+20];
	mul.wide.s32 	%rd43, %r99, 4;
	add.s64 	%rd44, %rd1, %rd43;
	ld.global.u32 	%r100, [%rd44];
	mad.lo.s32 	%r101, %r100, %r98, %r97;
	ld.global.u32 	%r102, [%rd15+24];
	ld.global.u32 	%r103, [%rd16+24];
	mul.wide.s32 	%rd45, %r103, 4;
	add.s64 	%rd46, %rd1, %rd45;
	ld.global.u32 	%r104, [%rd46];
	mad.lo.s32 	%r105, %r104, %r102, %r101;
	ld.global.u32 	%r106, [%rd15+28];
	ld.global.u32 	%r107, [%rd16+28];
	mul.wide.s32 	%rd47, %r107, 4;
	add.s64 	%rd48, %rd1, %rd47;
	ld.global.u32 	%r108, [%rd48];
	mad.lo.s32 	%r175, %r108, %r106, %r105;
	add.s32 	%r164, %r164, 16;
	add.s32 	%r160, %r160, 16;
	setp.ne.s32 	%p4, %r160, 0;
	@%p4 bra 	$L__BB0_4;
$L__BB0_5:
	setp.eq.s32 	%p5, %r5, 0;
	@%p5 bra 	$L__BB0_14;
	and.b32  	%r16, %r4, 7;
	setp.lt.u32 	%p6, %r5, 8;
	@%p6 bra 	$L__BB0_8;
	mul.wide.s32 	%rd49, %r164, 4;
	add.s64 	%rd50, %rd3, %rd49;
	ld.global.u32 	%r110, [%rd50];
	add.s64 	%rd51, %rd2, %rd49;
	ld.global.u32 	%r111, [%rd51];
	mul.wide.s32 	%rd52, %r111, 4;
	add.s64 	%rd53, %rd1, %rd52;
	ld.global.u32 	%r112, [%rd53];
	mad.lo.s32 	%r113, %r112, %r110, %r175;
	ld.global.u32 	%r114, [%rd50+4];
	ld.global.u32 	%r115, [%rd51+4];
	mul.wide.s32 	%rd54, %r115, 4;
	add.s64 	%rd55, %rd1, %rd54;
	ld.global.u32 	%r116, [%rd55];
	mad.lo.s32 	%r117, %r116, %r114, %r113;
	ld.global.u32 	%r118, [%rd50+8];
	ld.global.u32 	%r119, [%rd51+8];
	mul.wide.s32 	%rd56, %r119, 4;
	add.s64 	%rd57, %rd1, %rd56;
	ld.global.u32 	%r120, [%rd57];
	mad.lo.s32 	%r121, %r120, %r118, %r117;
	ld.global.u32 	%r122, [%rd50+12];
	ld.global.u32 	%r123, [%rd51+12];
	mul.wide.s32 	%rd58, %r123, 4;
	add.s64 	%rd59, %rd1, %rd58;
	ld.global.u32 	%r124, [%rd59];
	mad.lo.s32 	%r125, %r124, %r122, %r121;
	ld.global.u32 	%r126, [%rd50+16];
	ld.global.u32 	%r127, [%rd51+16];
	mul.wide.s32 	%rd60, %r127, 4;
	add.s64 	%rd61, %rd1, %rd60;
	ld.global.u32 	%r128, [%rd61];
	mad.lo.s32 	%r129, %r128, %r126, %r125;
	ld.global.u32 	%r130, [%rd50+20];
	ld.global.u32 	%r131, [%rd51+20];
	mul.wide.s32 	%rd62, %r131, 4;
	add.s64 	%rd63, %rd1, %rd62;
	ld.global.u32 	%r132, [%rd63];
	mad.lo.s32 	%r133, %r132, %r130, %r129;
	ld.global.u32 	%r134, [%rd50+24];
	ld.global.u32 	%r135, [%rd51+24];
	mul.wide.s32 	%rd64, %r135, 4;
	add.s64 	%rd65, %rd1, %rd64;
	ld.global.u32 	%r136, [%rd65];
	mad.lo.s32 	%r137, %r136, %r134, %r133;
	ld.global.u32 	%r138, [%rd50+28];
	ld.global.u32 	%r139, [%rd51+28];
	mul.wide.s32 	%rd66, %r139, 4;
	add.s64 	%rd67, %rd1, %rd66;
	ld.global.u32 	%r140, [%rd67];
	mad.lo.s32 	%r175, %r140, %r138, %r137;
	add.s32 	%r164, %r164, 8;
$L__BB0_8:
	setp.eq.s32 	%p7, %r16, 0;
	@%p7 bra 	$L__BB0_14;
	and.b32  	%r22, %r4, 3;
	setp.lt.u32 	%p8, %r16, 4;
	@%p8 bra 	$L__BB0_11;
	mul.wide.s32 	%rd68, %r164, 4;
	add.s64 	%rd69, %rd3, %rd68;
	ld.global.u32 	%r142, [%rd69];
	add.s64 	%rd70, %rd2, %rd68;
	ld.global.u32 	%r143, [%rd70];
	mul.wide.s32 	%rd71, %r143, 4;
	add.s64 	%rd72, %rd1, %rd71;
	ld.global.u32 	%r144, [%rd72];
	mad.lo.s32 	%r145, %r144, %r142, %r175;
	ld.global.u32 	%r146, [%rd69+4];
	ld.global.u32 	%r147, [%rd70+4];
	mul.wide.s32 	%rd73, %r147, 4;
	add.s64 	%rd74, %rd1, %rd73;
	ld.global.u32 	%r148, [%rd74];
	mad.lo.s32 	%r149, %r148, %r146, %r145;
	ld.global.u32 	%r150, [%rd69+8];
	ld.global.u32 	%r151, [%rd70+8];
	mul.wide.s32 	%rd75, %r151, 4;
	add.s64 	%rd76, %rd1, %rd75;
	ld.global.u32 	%r152, [%rd76];
	mad.lo.s32 	%r153, %r152, %r150, %r149;
	ld.global.u32 	%r154, [%rd69+12];
	ld.global.u32 	%r155, [%rd70+12];
	mul.wide.s32 	%rd77, %r155, 4;
	add.s64 	%rd78, %rd1, %rd77;
	ld.global.u32 	%r156, [%rd78];
	mad.lo.s32 	%r175, %r156, %r154, %r153;
	add.s32 	%r164, %r164, 4;
$L__BB0_11:
	setp.eq.s32 	%p9, %r22, 0;
	@%p9 bra 	$L__BB0_14;
	neg.s32 	%r172, %r22;
$L__BB0_13:
	.pragma "nounroll";
	mul.wide.s32 	%rd79, %r164, 4;
	add.s64 	%rd80, %rd2, %rd79;
	add.s64 	%rd81, %rd3, %rd79;
	ld.global.u32 	%r157, [%rd81];
	ld.global.u32 	%r158, [%rd80];
	mul.wide.s32 	%rd82, %r158, 4;
	add.s64 	%rd83, %rd1, %rd82;
	ld.global.u32 	%r159, [%rd83];
	mad.lo.s32 	%r175, %r159, %r157, %r175;
	add.s32 	%r164, %r164, 1;
	add.s32 	%r172, %r172, 1;
	setp.ne.s32 	%p10, %r172, 0;
	@%p10 bra 	$L__BB0_13;
$L__BB0_14:
	cvta.to.global.u64 	%rd84, %rd7;
	add.s64 	%rd86, %rd84, %rd12;
	st.global.u32 	[%rd86], %r175;
$L__BB0_15:
	ret;

}


// ===== COMPILED SASS (sm_100) =====

	.target	sm_100

	.elftype	@"ET_EXEC"


//--------------------- .note.nv.tkinfo           --------------------------
	.section	.note.nv.tkinfo,"",@"SHT_NOTE"
	.sectionflags	@"SHF_NOTE_NV_TKINFO"
	.tkinfo
        /*0018*/ 	.word	0x00000002
        /*0030*/ 	.string	""
        /*0030*/ 	.string	"ptxas"
        /*0030*/ 	.string	"Cuda compilation tools, release 13.0, V13.0.88"
        /*0030*/ 	.string	"Build cuda_13.0.r13.0/compiler.36424714_0"
        /*0030*/ 	.string	"-arch sm_100 -m 64 "



//--------------------- .note.nv.cuinfo           --------------------------
	.section	.note.nv.cuinfo,"",@"SHT_NOTE"
	.sectionflags	@"SHF_NOTE_NV_CUINFO"
        /*0018*/ 	.short	0x0002
        /*001a*/ 	.short	0x0064
        /*001c*/ 	.short	0x0082
	.zero		2


//--------------------- .nv.info                  --------------------------
	.section	.nv.info,"",@"SHT_CUDA_INFO"
	.align	4


	//----- nvinfo : EIATTR_REGCOUNT
	.align		4
        /*0000*/ 	.byte	0x04, 0x2f
        /*0002*/ 	.short	(.L_1 - .L_0)
	.align		4
.L_0:
        /*0004*/ 	.word	index@(_Z3csriPiS_S_S_S_)
        /*0008*/ 	.word	0x00000020


	//----- nvinfo : EIATTR_FRAME_SIZE
	.align		4
.L_1:
        /*000c*/ 	.byte	0x04, 0x11
        /*000e*/ 	.short	(.L_3 - .L_2)
	.align		4
.L_2:
        /*0010*/ 	.word	index@(_Z3csriPiS_S_S_S_)
        /*0014*/ 	.word	0x00000000


	//----- nvinfo : EIATTR_MIN_STACK_SIZE
	.align		4
.L_3:
        /*0018*/ 	.byte	0x04, 0x12
        /*001a*/ 	.short	(.L_5 - .L_4)
	.align		4
.L_4:
        /*001c*/ 	.word	index@(_Z3csriPiS_S_S_S_)
        /*0020*/ 	.word	0x00000000
.L_5:


//--------------------- .nv.compat                --------------------------
	.section	.nv.compat,"",@"SHT_CUDA_COMPAT_INFO"
	.align	4
        /*0000*/ 	.byte	0x02, 0x09, 0x00, 0x00, 0x02, 0x02, 0x01, 0x00, 0x02, 0x05, 0x05, 0x00, 0x03, 0x07, 0x01, 0x01
        /*0010*/ 	.byte	0x02, 0x03, 0x00, 0x00, 0x02, 0x06, 0x01, 0x00, 0x04, 0x0b, 0x08, 0x00, 0x09, 0x00, 0x00, 0x00
        /*0020*/ 	.byte	0x00, 0x00, 0x00, 0x00


//--------------------- .nv.info._Z3csriPiS_S_S_S_ --------------------------
	.section	.nv.info._Z3csriPiS_S_S_S_,"",@"SHT_CUDA_INFO"
	.sectionflags	@""
	.align	4


	//----- nvinfo : EIATTR_CUDA_API_VERSION
	.align		4
        /*0000*/ 	.byte	0x04, 0x37
        /*0002*/ 	.short	(.L_7 - .L_6)
.L_6:
        /*0004*/ 	.word	0x00000082


	//----- nvinfo : EIATTR_KPARAM_INFO
	.align		4
.L_7:
        /*0008*/ 	.byte	0x04, 0x17
        /*000a*/ 	.short	(.L_9 - .L_8)
.L_8:
        /*000c*/ 	.word	0x00000000
        /*0010*/ 	.short	0x0005
        /*0012*/ 	.short	0x0028
        /*0014*/ 	.byte	0x00, 0xf5, 0x21, 0x00


	//----- nvinfo : EIATTR_KPARAM_INFO
	.align		4
.L_9:
        /*0018*/ 	.byte	0x04, 0x17
        /*001a*/ 	.short	(.L_11 - .L_10)
.L_10:
        /*001c*/ 	.word	0x00000000
        /*0020*/ 	.short	0x0004
        /*0022*/ 	.short	0x0020
        /*0024*/ 	.byte	0x00, 0xf5, 0x21, 0x00


	//----- nvinfo : EIATTR_KPARAM_INFO
	.align		4
.L_11:
        /*0028*/ 	.byte	0x04, 0x17
        /*002a*/ 	.short	(.L_13 - .L_12)
.L_12:
        /*002c*/ 	.word	0x00000000
        /*0030*/ 	.short	0x0003
        /*0032*/ 	.short	0x0018
        /*0034*/ 	.byte	0x00, 0xf5, 0x21, 0x00


	//----- nvinfo : EIATTR_KPARAM_INFO
	.align		4
.L_13:
        /*0038*/ 	.byte	0x04, 0x17
        /*003a*/ 	.short	(.L_15 - .L_14)
.L_14:
        /*003c*/ 	.word	0x00000000
        /*0040*/ 	.short	0x0002
        /*0042*/ 	.short	0x0010
        /*0044*/ 	.byte	0x00, 0xf5, 0x21, 0x00


	//----- nvinfo : EIATTR_KPARAM_INFO
	.align		4
.L_15:
        /*0048*/ 	.byte	0x04, 0x17
        /*004a*/ 	.short	(.L_17 - .L_16)
.L_16:
        /*004c*/ 	.word	0x00000000
        /*0050*/ 	.short	0x0001
        /*0052*/ 	.short	0x0008
        /*0054*/ 	.byte	0x00, 0xf5, 0x21, 0x00


	//----- nvinfo : EIATTR_KPARAM_INFO
	.align		4
.L_17:
        /*0058*/ 	.byte	0x04, 0x17
        /*005a*/ 	.short	(.L_19 - .L_18)
.L_18:
        /*005c*/ 	.word	0x00000000
        /*0060*/ 	.short	0x0000
        /*0062*/ 	.short	0x0000
        /*0064*/ 	.byte	0x00, 0xf0, 0x11, 0x00


	//----- nvinfo : EIATTR_SPARSE_MMA_MASK
	.align		4
.L_19:
        /*0068*/ 	.byte	0x03, 0x50
        /*006a*/ 	.short	0x0000


	//----- nvinfo : EIATTR_MAXREG_COUNT
	.align		4
        /*006c*/ 	.byte	0x03, 0x1b
        /*006e*/ 	.short	0x00ff


	//----- nvinfo : EIATTR_MERCURY_ISA_VERSION
	.align		4
        /*0070*/ 	.byte	0x03, 0x5f
        /*0072*/ 	.short	0x0101


	//----- nvinfo : EIATTR_VRC_CTA_INIT_COUNT
	.align		4
        /*0074*/ 	.byte	0x02, 0x4a
	.zero		1
	.zero		1


	//----- nvinfo : EIATTR_EXIT_INSTR_OFFSETS
	.align		4
        /*0078*/ 	.byte	0x04, 0x1c
        /*007a*/ 	.short	(.L_21 - .L_20)


	//   ....[0]....
.L_20:
        /*007c*/ 	.word	0x00000070


	//   ....[1]....
        /*0080*/ 	.word	0x00000e50


	//----- nvinfo : EIATTR_CRS_STACK_SIZE
	.align		4
.L_21:
        /*0084*/ 	.byte	0x04, 0x1e
        /*0086*/ 	.short	(.L_23 - .L_22)
.L_22:
        /*0088*/ 	.word	0x00000000


	//----- nvinfo : EIATTR_CBANK_PARAM_SIZE
	.align		4
.L_23:
        /*008c*/ 	.byte	0x03, 0x19
        /*008e*/ 	.short	0x0030


	//----- nvinfo : EIATTR_PARAM_CBANK
	.align		4
        /*0090*/ 	.byte	0x04, 0x0a
        /*0092*/ 	.short	(.L_25 - .L_24)
	.align		4
.L_24:
        /*0094*/ 	.word	index@(.nv.constant0._Z3csriPiS_S_S_S_)
        /*0098*/ 	.short	0x0380
        /*009a*/ 	.short	0x0030


	//----- nvinfo : EIATTR_SW_WAR
	.align		4
.L_25:
        /*009c*/ 	.byte	0x04, 0x36
        /*009e*/ 	.short	(.L_27 - .L_26)
.L_26:
        /*00a0*/ 	.word	0x00000008
.L_27:


//--------------------- .nv.callgraph             --------------------------
	.section	.nv.callgraph,"",@"SHT_CUDA_CALLGRAPH"
	.align	4
	.sectionentsize	8
	.align		4
        /*0000*/ 	.word	0x00000000
	.align		4
        /*0004*/ 	.word	0xffffffff
	.align		4
        /*0008*/ 	.word	0x00000000
	.align		4
        /*000c*/ 	.word	0xfffffffe
	.align		4
        /*0010*/ 	.word	0x00000000
	.align		4
        /*0014*/ 	.word	0xfffffffd
	.align		4
        /*0018*/ 	.word	0x00000000
	.align		4
        /*001c*/ 	.word	0xfffffffc


//--------------------- .text._Z3csriPiS_S_S_S_   --------------------------
	.section	.text._Z3csriPiS_S_S_S_,"ax",@progbits
	.align	128
        .global         _Z3csriPiS_S_S_S_
        .type           _Z3csriPiS_S_S_S_,@function
        .size           _Z3csriPiS_S_S_S_,(.L_x_11 - _Z3csriPiS_S_S_S_)
        .other          _Z3csriPiS_S_S_S_,@"STO_CUDA_ENTRY STV_DEFAULT"
_Z3csriPiS_S_S_S_:
.text._Z3csriPiS_S_S_S_:
[----:B------:R-:W-:Y:S01]  /*0000*/  LDC R1, c[0x0][0x37c] ;  /* 0x0000df00ff017b82 */ /* 0x000fe20000000800 */
[----:B------:R-:W0:Y:S07]  /*0010*/  S2R R0, SR_TID.X ;  /* 0x0000000000007919 */ /* 0x000e2e0000002100 */
[----:B------:R-:W0:Y:S01]  /*0020*/  S2UR UR4, SR_CTAID.X ;  /* 0x00000000000479c3 */ /* 0x000e220000002500 */
[----:B------:R-:W1:Y:S07]  /*0030*/  LDCU UR5, c[0x0][0x380] ;  /* 0x00007000ff0577ac */ /* 0x000e6e0008000800 */
[----:B------:R-:W0:Y:S02]  /*0040*/  LDC R3, c[0x0][0x360] ;  /* 0x0000d800ff037b82 */ /* 0x000e240000000800 */
[----:B0-----:R-:W-:-:S05]  /*0050*/  IMAD R0, R3, UR4, R0 ;  /* 0x0000000403007c24 */ /* 0x001fca000f8e0200 */
[----:B-1----:R-:W-:-:S13]  /*0060*/  ISETP.GE.AND P0, PT, R0, UR5, PT ;  /* 0x0000000500007c0c */ /* 0x002fda000bf06270 */
[----:B------:R-:W-:Y:S05]  /*0070*/  @P0 EXIT ;  /* 0x000000000000094d */ /* 0x000fea0003800000 */
[----:B------:R-:W0:Y:S01]  /*0080*/  LDC.64 R2, c[0x0][0x398] ;  /* 0x0000e600ff027b82 */ /* 0x000e220000000a00 */
[----:B------:R-:W1:Y:S01]  /*0090*/  LDCU.64 UR4, c[0x0][0x358] ;  /* 0x00006b00ff0477ac */ /* 0x000e620008000a00 */
[----:B0-----:R-:W-:-:S05]  /*00a0*/  IMAD.WIDE R2, R0, 0x4, R2 ;  /* 0x0000000400027825 */ /* 0x001fca00078e0202 */
[----:B-1----:R-:W2:Y:S04]  /*00b0*/  LDG.E R4, desc[UR4][R2.64] ;  /* 0x0000000402047981 */ /* 0x002ea8000c1e1900 */
[----:B------:R-:W2:Y:S01]  /*00c0*/  LDG.E R6, desc[UR4][R2.64+0x4] ;  /* 0x0000040402067981 */ /* 0x000ea2000c1e1900 */
[----:B------:R-:W-:Y:S01]  /*00d0*/  BSSY.RECONVERGENT B0, `(.L_x_0) ;  /* 0x00000d4000007945 */ /* 0x000fe20003800200 */
[----:B------:R-:W-:Y:S01]  /*00e0*/  HFMA2 R22, -RZ, RZ, 0, 0 ;  /* 0x00000000ff167431 */ /* 0x000fe200000001ff */
[----:B--2---:R-:W-:-:S13]  /*00f0*/  ISETP.GE.AND P0, PT, R4, R6, PT ;  /* 0x000000060400720c */ /* 0x004fda0003f06270 */
[----:B------:R-:W-:Y:S05]  /*0100*/  @P0 BRA `(.L_x_1) ;  /* 0x0000000c00400947 */ /* 0x000fea0003800000 */
[----:B------:R-:W-:Y:S01]  /*0110*/  MOV R3, R4 ;  /* 0x0000000400037202 */ /* 0x000fe20000000f00 */
[----:B------:R-:W-:Y:S01]  /*0120*/  BSSY.RECONVERGENT B1, `(.L_x_2) ;  /* 0x0000068000017945 */ /* 0x000fe20003800200 */
[----:B------:R-:W-:Y:S02]  /*0130*/  MOV R22, RZ ;  /* 0x000000ff00167202 */ /* 0x000fe40000000f00 */
[CC--:B------:R-:W-:Y:S02]  /*0140*/  IADD3 R4, PT, PT, R6.reuse, -R3.reuse, RZ ;  /* 0x8000000306047210 */ /* 0x0c0fe40007ffe0ff */
[----:B------:R-:W-:Y:S02]  /*0150*/  IADD3 R6, PT, PT, -R6, R3, RZ ;  /* 0x0000000306067210 */ /* 0x000fe40007ffe1ff */
[----:B------:R-:W-:Y:S02]  /*0160*/  LOP3.LUT R5, R4, 0xf, RZ, 0xc0, !PT ;  /* 0x0000000f04057812 */ /* 0x000fe400078ec0ff */
[----:B------:R-:W-:-:S02]  /*0170*/  ISETP.GT.U32.AND P1, PT, R6, -0x10, PT ;  /* 0xfffffff00600780c */ /* 0x000fc40003f24070 */
[----:B------:R-:W-:-:S11]  /*0180*/  ISETP.NE.AND P0, PT, R5, RZ, PT ;  /* 0x000000ff0500720c */ /* 0x000fd60003f05270 */
[----:B------:R-:W-:Y:S05]  /*0190*/  @P1 BRA `(.L_x_3) ;  /* 0x0000000400801947 */ /* 0x000fea0003800000 */
[----:B------:R-:W0:Y:S01]  /*01a0*/  LDC.64 R12, c[0x0][0x388] ;  /* 0x0000e200ff0c7b82 */ /* 0x000e220000000a00 */
[----:B------:R-:W-:Y:S02]  /*01b0*/  LOP3.LUT R2, R4, 0xfffffff0, RZ, 0xc0, !PT ;  /* 0xfffffff004027812 */ /* 0x000fe400078ec0ff */
[----:B------:R-:W-:Y:S02]  /*01c0*/  MOV R22, RZ ;  /* 0x000000ff00167202 */ /* 0x000fe40000000f00 */
[----:B------:R-:W-:-:S03]  /*01d0*/  IADD3 R2, PT, PT, -R2, RZ, RZ ;  /* 0x000000ff02027210 */ /* 0x000fc60007ffe1ff */
[----:B------:R-:W1:Y:S01]  /*01e0*/  LDC.64 R14, c[0x0][0x390] ;  /* 0x0000e400ff0e7b82 */ /* 0x000e620000000a00 */
[----:B0-----:R-:W-:-:S04]  /*01f0*/  IADD3 R12, P1, PT, R12, 0x20, RZ ;  /* 0x000000200c0c7810 */ /* 0x001fc80007f3e0ff */
[----:B------:R-:W-:Y:S02]  /*0200*/  IADD3.X R13, PT, PT, RZ, R13, RZ, P1, !PT ;  /* 0x0000000dff0d7210 */ /* 0x000fe40000ffe4ff */
[----:B-1----:R-:W-:-:S04]  /*0210*/  IADD3 R14, P2, PT, R14, 0x20, RZ ;  /* 0x000000200e0e7810 */ /* 0x002fc80007f5e0ff */
[----:B------:R-:W-:-:S09]  /*0220*/  IADD3.X R15, PT, PT, RZ, R15, RZ, P2, !PT ;  /* 0x0000000fff0f7210 */ /* 0x000fd200017fe4ff */
.L_x_4:
[C---:B------:R-:W-:Y:S01]  /*0230*/  IMAD.WIDE R20, R3.reuse, 0x4, R14 ;  /* 0x0000000403147825 */ /* 0x040fe200078e020e */
[----:B------:R-:W0:Y:S04]  /*0240*/  LDC.64 R16, c[0x0][0x3a0] ;  /* 0x0000e800ff107b82 */ /* 0x000e280000000a00 */
[----:B------:R-:W0:Y:S04]  /*0250*/  LDG.E R19, desc[UR4][R20.64+-0x20] ;  /* 0xffffe00414137981 */ /* 0x000e28000c1e1900 */
[----:B------:R-:W2:Y:S04]  /*0260*/  LDG.E R29, desc[UR4][R20.64+-0x1c] ;  /* 0xffffe404141d7981 */ /* 0x000ea8000c1e1900 */
[----:B------:R-:W3:Y:S01]  /*0270*/  LDG.E R9, desc[UR4][R20.64+-0x18] ;  /* 0xffffe80414097981 */ /* 0x000ee2000c1e1900 */
[----:B------:R-:W-:-:S03]  /*0280*/  IMAD.WIDE R26, R3, 0x4, R12 ;  /* 0x00000004031a7825 */ /* 0x000fc600078e020c */
[----:B------:R-:W4:Y:S04]  /*0290*/  LDG.E R7, desc[UR4][R20.64+-0x14] ;  /* 0xffffec0414077981 */ /* 0x000f28000c1e1900 */
[----:B------:R-:W5:Y:S04]  /*02a0*/  LDG.E R25, desc[UR4][R26.64+-0x1c] ;  /* 0xffffe4041a197981 */ /* 0x000f68000c1e1900 */
[----:B------:R-:W5:Y:S04]  /*02b0*/  LDG.E R24, desc[UR4][R20.64+-0x10] ;  /* 0xfffff00414187981 */ /* 0x000f68000c1e1900 */
[----:B------:R-:W5:Y:S04]  /*02c0*/  LDG.E R23, desc[UR4][R20.64+-0xc] ;  /* 0xfffff40414177981 */ /* 0x000f68000c1e1900 */
[----:B------:R-:W5:Y:S01]  /*02d0*/  LDG.E R11, desc[UR4][R26.64+-0x18] ;  /* 0xffffe8041a0b7981 */ /* 0x000f62000c1e1900 */
[----:B0-----:R-:W-:-:S06]  /*02e0*/  IMAD.WIDE R18, R19, 0x4, R16 ;  /* 0x0000000413127825 */ /* 0x001fcc00078e0210 */
[----:B------:R-:W5:Y:S04]  /*02f0*/  LDG.E R18, desc[UR4][R18.64] ;  /* 0x0000000412127981 */ /* 0x000f68000c1e1900 */
[----:B------:R-:W5:Y:S01]  /*0300*/  LDG.E R19, desc[UR4][R26.64+-0x20] ;  /* 0xffffe0041a137981 */ /* 0x000f62000c1e1900 */
[----:B--2---:R-:W-:-:S05]  /*0310*/  IMAD.WIDE R28, R29, 0x4, R16 ;  /* 0x000000041d1c7825 */ /* 0x004fca00078e0210 */
[----:B------:R-:W2:Y:S01]  /*0320*/  LDG.E R10, desc[UR4][R28.64] ;  /* 0x000000041c0a7981 */ /* 0x000ea2000c1e1900 */
[----:B---3--:R-:W-:-:S06]  /*0330*/  IMAD.WIDE R8, R9, 0x4, R16 ;  /* 0x0000000409087825 */ /* 0x008fcc00078e0210 */
[----:B------:R-:W3:Y:S01]  /*0340*/  LDG.E R8, desc[UR4][R8.64] ;  /* 0x0000000408087981 */ /* 0x000ee2000c1e1900 */
[----:B----4-:R-:W-:-:S03]  /*0350*/  IMAD.WIDE R6, R7, 0x4, R16 ;  /* 0x0000000407067825 */ /* 0x010fc600078e0210 */
[----:B------:R-:W4:Y:S04]  /*0360*/  LDG.E R29, desc[UR4][R20.64+-0x8] ;  /* 0xfffff804141d7981 */ /* 0x000f28000c1e1900 */
[----:B------:R-:W4:Y:S04]  /*0370*/  LDG.E R6, desc[UR4][R6.64] ;  /* 0x0000000406067981 */ /* 0x000f28000c1e1900 */
[----:B------:R-:W4:Y:S04]  /*0380*/  LDG.E R9, desc[UR4][R20.64+-0x4] ;  /* 0xfffffc0414097981 */ /* 0x000f28000c1e1900 */
[----:B------:R-:W4:Y:S01]  /*0390*/  LDG.E R7, desc[UR4][R20.64] ;  /* 0x0000000414077981 */ /* 0x000f22000c1e1900 */
[----:B-----5:R-:W-:-:S03]  /*03a0*/  IMAD R18, R19, R18, R22 ;  /* 0x0000001213127224 */ /* 0x020fc600078e0216 */
[----:B------:R-:W5:Y:S01]  /*03b0*/  LDG.E R19, desc[UR4][R26.64+-0x14] ;  /* 0xffffec041a137981 */ /* 0x000f62000c1e1900 */
[----:B--2---:R-:W-:Y:S02]  /*03c0*/  IMAD R10, R25, R10, R18 ;  /* 0x0000000a190a7224 */ /* 0x004fe400078e0212 */
[--C-:B------:R-:W-:Y:S01]  /*03d0*/  IMAD.WIDE R24, R24, 0x4, R16.reuse ;  /* 0x0000000418187825 */ /* 0x100fe200078e0210 */
[----:B------:R-:W2:Y:S05]  /*03e0*/  LDG.E R18, desc[UR4][R26.64+-0x10] ;  /* 0xfffff0041a127981 */ /* 0x000eaa000c1e1900 */
[----:B------:R-:W2:Y:S01]  /*03f0*/  LDG.E R25, desc[UR4][R24.64] ;  /* 0x0000000418197981 */ /* 0x000ea2000c1e1900 */
[----:B------:R-:W-:-:S04]  /*0400*/  IMAD.WIDE R22, R23, 0x4, R16 ;  /* 0x0000000417167825 */ /* 0x000fc800078e0210 */
[----:B---3--:R-:W-:Y:S02]  /*0410*/  IMAD R8, R11, R8, R10 ;  /* 0x000000080b087224 */ /* 0x008fe400078e020a */
[----:B------:R-:W3:Y:S04]  /*0420*/  LDG.E R11, desc[UR4][R20.64+0x4] ;  /* 0x00000404140b7981 */ /* 0x000ee8000c1e1900 */
[----:B------:R-:W3:Y:S01]  /*0430*/  LDG.E R23, desc[UR4][R22.64] ;  /* 0x0000000416177981 */ /* 0x000ee2000c1e1900 */
[----:B----4-:R-:W-:-:S03]  /*0440*/  IMAD.WIDE R28, R29, 0x4, R16 ;  /* 0x000000041d1c7825 */ /* 0x010fc600078e0210 */
[----:B------:R-:W4:Y:S04]  /*0450*/  LDG.E R24, desc[UR4][R26.64+0x4] ;  /* 0x000004041a187981 */ /* 0x000f28000c1e1900 */
[----:B------:R-:W4:Y:S01]  /*0460*/  LDG.E R22, desc[UR4][R26.64+-0xc] ;  /* 0xfffff4041a167981 */ /* 0x000f22000c1e1900 */
[----:B-----5:R-:W-:-:S03]  /*0470*/  IMAD R6, R19, R6, R8 ;  /* 0x0000000613067224 */ /* 0x020fc600078e0208 */
[----:B------:R-:W5:Y:S01]  /*0480*/  LDG.E R19, desc[UR4][R28.64] ;  /* 0x000000041c137981 */ /* 0x000f62000c1e1900 */
[----:B------:R-:W-:-:S06]  /*0490*/  IMAD.WIDE R8, R9, 0x4, R16 ;  /* 0x0000000409087825 */ /* 0x000fcc00078e0210 */
[----:B------:R-:W5:Y:S04]  /*04a0*/  LDG.E R8, desc[UR4][R8.64] ;  /* 0x0000000408087981 */ /* 0x000f68000c1e1900 */
[----:B------:R-:W5:Y:S01]  /*04b0*/  LDG.E R28, desc[UR4][R26.64+-0x8] ;  /* 0xfffff8041a1c7981 */ /* 0x000f62000c1e1900 */
[----:B--2---:R-:W-:-:S03]  /*04c0*/  IMAD R18, R18, R25, R6 ;  /* 0x0000001912127224 */ /* 0x004fc600078e0206 */
[----:B------:R-:W2:Y:S04]  /*04d0*/  LDG.E R29, desc[UR4][R20.64+0x1c] ;  /* 0x00001c04141d7981 */ /* 0x000ea8000c1e1900 */
[----:B------:R-:W2:Y:S01]  /*04e0*/  LDG.E R9, desc[UR4][R26.64+-0x4] ;  /* 0xfffffc041a097981 */ /* 0x000ea2000c1e1900 */
[----:B------:R-:W-:-:S03]  /*04f0*/  IMAD.WIDE R6, R7, 0x4, R16 ;  /* 0x0000000407067825 */ /* 0x000fc600078e0210 */
[----:B------:R-:W2:Y:S01]  /*0500*/  LDG.E R25, desc[UR4][R20.64+0x14] ;  /* 0x0000140414197981 */ /* 0x000ea2000c1e1900 */
[----:B---3--:R-:W-:-:S03]  /*0510*/  IMAD.WIDE R10, R11, 0x4, R16 ;  /* 0x000000040b0a7825 */ /* 0x008fc600078e0210 */
[----:B------:R-:W3:Y:S01]  /*0520*/  LDG.E R6, desc[UR4][R6.64] ;  /* 0x0000000406067981 */ /* 0x000ee2000c1e1900 */
[----:B----4-:R-:W-:-:S03]  /*0530*/  IMAD R23, R22, R23, R18 ;  /* 0x0000001716177224 */ /* 0x010fc600078e0212 */
[----:B------:R-:W4:Y:S04]  /*0540*/  LDG.E R10, desc[UR4][R10.64] ;  /* 0x000000040a0a7981 */ /* 0x000f28000c1e1900 */
[----:B------:R-:W3:Y:S04]  /*0550*/  LDG.E R22, desc[UR4][R20.64+0x8] ;  /* 0x0000080414167981 */ /* 0x000ee8000c1e1900 */
[----:B------:R-:W4:Y:S04]  /*0560*/  LDG.E R7, desc[UR4][R26.64] ;  /* 0x000000041a077981 */ /* 0x000f28000c1e1900 */
[----:B------:R-:W4:Y:S04]  /*0570*/  LDG.E R18, desc[UR4][R20.64+0xc] ;  /* 0x00000c0414127981 */ /* 0x000f28000c1e1900 */
[----:B------:R-:W4:Y:S01]  /*0580*/  LDG.E R11, desc[UR4][R26.64+0x18] ;  /* 0x000018041a0b7981 */ /* 0x000f22000c1e1900 */
[----:B-----5:R-:W-:-:S03]  /*0590*/  IMAD R19, R28, R19, R23 ;  /* 0x000000131c137224 */ /* 0x020fc600078e0217 */
[----:B------:R-:W5:Y:S01]  /*05a0*/  LDG.E R23, desc[UR4][R20.64+0x10] ;  /* 0x0000100414177981 */ /* 0x000f62000c1e1900 */
[----:B--2---:R-:W-:-:S03]  /*05b0*/  IMAD R8, R9, R8, R19 ;  /* 0x0000000809087224 */ /* 0x004fc600078e0213 */
[----:B------:R3:W2:Y:S04]  /*05c0*/  LDG.E R19, desc[UR4][R20.64+0x18] ;  /* 0x0000180414137981 */ /* 0x0006a8000c1e1900 */
[----:B------:R-:W2:Y:S01]  /*05d0*/  LDG.E R9, desc[UR4][R26.64+0x10] ;  /* 0x000010041a097981 */ /* 0x000ea2000c1e1900 */
[----:B---3--:R-:W-:-:S04]  /*05e0*/  IMAD.WIDE R20, R22, 0x4, R16 ;  /* 0x0000000416147825 */ /* 0x008fc800078e0210 */
[----:B----4-:R-:W-:Y:S02]  /*05f0*/  IMAD R7, R7, R6, R8 ;  /* 0x0000000607077224 */ /* 0x010fe400078e0208 */
[----:B------:R-:W3:Y:S02]  /*0600*/  LDG.E R8, desc[UR4][R26.64+0xc] ;  /* 0x00000c041a087981 */ /* 0x000ee4000c1e1900 */
[----:B------:R-:W-:Y:S02]  /*0610*/  IMAD R6, R24, R10, R7 ;  /* 0x0000000a18067224 */ /* 0x000fe400078e0207 */
[----:B------:R-:W4:Y:S04]  /*0620*/  LDG.E R7, desc[UR4][R26.64+0x8] ;  /* 0x000008041a077981 */ /* 0x000f28000c1e1900 */
[----:B------:R-:W3:Y:S04]  /*0630*/  LDG.E R10, desc[UR4][R26.64+0x14] ;  /* 0x000014041a0a7981 */ /* 0x000ee8000c1e1900 */
[----:B------:R-:W3:Y:S01]  /*0640*/  LDG.E R26, desc[UR4][R26.64+0x1c] ;  /* 0x00001c041a1a7981 */ /* 0x000ee2000c1e1900 */
[----:B------:R-:W-:-:S06]  /*0650*/  IMAD.WIDE R24, R25, 0x4, R16 ;  /* 0x0000000419187825 */ /* 0x000fcc00078e0210 */
[----:B------:R-:W3:Y:S04]  /*0660*/  LDG.E R25, desc[UR4][R24.64] ;  /* 0x0000000418197981 */ /* 0x000ee8000c1e1900 */
[----:B------:R0:W4:Y:S02]  /*0670*/  LDG.E R27, desc[UR4][R20.64] ;  /* 0x00000004141b7981 */ /* 0x000124000c1e1900 */
[----:B0-----:R-:W-:-:S06]  /*0680*/  IMAD.WIDE R20, R18, 0x4, R16 ;  /* 0x0000000412147825 */ /* 0x001fcc00078e0210 */
[----:B------:R-:W3:Y:S01]  /*0690*/  LDG.E R21, desc[UR4][R20.64] ;  /* 0x0000000414157981 */ /* 0x000ee2000c1e1900 */
[----:B-----5:R-:W-:-:S06]  /*06a0*/  IMAD.WIDE R22, R23, 0x4, R16 ;  /* 0x0000000417167825 */ /* 0x020fcc00078e0210 */
[----:B------:R-:W5:Y:S01]  /*06b0*/  LDG.E R22, desc[UR4][R22.64] ;  /* 0x0000000416167981 */ /* 0x000f62000c1e1900 */
[----:B--2---:R-:W-:-:S04]  /*06c0*/  IMAD.WIDE R18, R19, 0x4, R16 ;  /* 0x0000000413127825 */ /* 0x004fc800078e0210 */
[----:B------:R-:W-:Y:S02]  /*06d0*/  IMAD.WIDE R16, R29, 0x4, R16 ;  /* 0x000000041d107825 */ /* 0x000fe400078e0210 */
[----:B------:R-:W2:Y:S04]  /*06e0*/  LDG.E R18, desc[UR4][R18.64] ;  /* 0x0000000412127981 */ /* 0x000ea8000c1e1900 */
[----:B------:R-:W2:Y:S01]  /*06f0*/  LDG.E R16, desc[UR4][R16.64] ;  /* 0x0000000410107981 */ /* 0x000ea2000c1e1900 */
[----:B------:R-:W-:-:S04]  /*0700*/  IADD3 R2, PT, PT, R2, 0x10, RZ ;  /* 0x0000001002027810 */ /* 0x000fc80007ffe0ff */
[----:B------:R-:W-:Y:S02]  /*0710*/  ISETP.NE.AND P1, PT, R2, RZ, PT ;  /* 0x000000ff0200720c */ /* 0x000fe40003f25270 */
[----:B------:R-:W-:Y:S01]  /*0720*/  IADD3 R3, PT, PT, R3, 0x10, RZ ;  /* 0x0000001003037810 */ /* 0x000fe20007ffe0ff */
[----:B----4-:R-:W-:-:S04]  /*0730*/  IMAD R6, R7, R27, R6 ;  /* 0x0000001b07067224 */ /* 0x010fc800078e0206 */
[----:B---3--:R-:W-:-:S04]  /*0740*/  IMAD R6, R8, R21, R6 ;  /* 0x0000001508067224 */ /* 0x008fc800078e0206 */
[----:B-----5:R-:W-:-:S04]  /*0750*/  IMAD R6, R9, R22, R6 ;  /* 0x0000001609067224 */ /* 0x020fc800078e0206 */
[----:B------:R-:W-:-:S04]  /*0760*/  IMAD R6, R10, R25, R6 ;  /* 0x000000190a067224 */ /* 0x000fc800078e0206 */
[----:B--2---:R-:W-:-:S04]  /*0770*/  IMAD R11, R11, R18, R6 ;  /* 0x000000120b0b7224 */ /* 0x004fc800078e0206 */
[----:B------:R-:W-:Y:S01]  /*0780*/  IMAD R22, R26, R16, R11 ;  /* 0x000000101a167224 */ /* 0x000fe200078e020b */
[----:B------:R-:W-:Y:S06]  /*0790*/  @P1 BRA `(.L_x_4) ;  /* 0xfffffff800a41947 */ /* 0x000fec000383ffff */
.L_x_3:
[----:B------:R-:W-:Y:S05]  /*07a0*/  BSYNC.RECONVERGENT B1 ;  /* 0x0000000000017941 */ /* 0x000fea0003800200 */
.L_x_2:
[----:B------:R-:W-:Y:S05]  /*07b0*/  @!P0 BRA `(.L_x_1) ;  /* 0x0000000400948947 */ /* 0x000fea0003800000 */
[----:B------:R-:W-:Y:S01]  /*07c0*/  ISETP.GE.U32.AND P0, PT, R5, 0x8, PT ;  /* 0x000000080500780c */ /* 0x000fe20003f06070 */
[----:B------:R-:W-:Y:S01]  /*07d0*/  BSSY.RECONVERGENT B1, `(.L_x_5) ;  /* 0x0000032000017945 */ /* 0x000fe20003800200 */
[----:B------:R-:W-:-:S04]  /*07e0*/  LOP3.LUT R25, R4, 0x7, RZ, 0xc0, !PT ;  /* 0x0000000704197812 */ /* 0x000fc800078ec0ff */
[----:B------:R-:W-:-:S07]  /*07f0*/  ISETP.NE.AND P1, PT, R25, RZ, PT ;  /* 0x000000ff1900720c */ /* 0x000fce0003f25270 */
[----:B------:R-:W-:Y:S06]  /*0800*/  @!P0 BRA `(.L_x_6) ;  /* 0x0000000000b88947 */ /* 0x000fec0003800000 */
[----:B------:R-:W0:Y:S08]  /*0810*/  LDC.64 R18, c[0x0][0x390] ;  /* 0x0000e400ff127b82 */ /* 0x000e300000000a00 */
[----:B------:R-:W1:Y:S08]  /*0820*/  LDC.64 R8, c[0x0][0x3a0] ;  /* 0x0000e800ff087b82 */ /* 0x000e700000000a00 */
[----:B------:R-:W2:Y:S01]  /*0830*/  LDC.64 R6, c[0x0][0x388] ;  /* 0x0000e200ff067b82 */ /* 0x000ea20000000a00 */
[----:B0-----:R-:W-:-:S05]  /*0840*/  IMAD.WIDE R18, R3, 0x4, R18 ;  /* 0x0000000403127825 */ /* 0x001fca00078e0212 */
[----:B------:R-:W1:Y:S04]  /*0850*/  LDG.E R29, desc[UR4][R18.64] ;  /* 0x00000004121d7981 */ /* 0x000e68000c1e1900 */
[----:B------:R-:W3:Y:S04]  /*0860*/  LDG.E R27, desc[UR4][R18.64+0x4] ;  /* 0x00000404121b7981 */ /* 0x000ee8000c1e1900 */
[----:B------:R-:W4:Y:S04]  /*0870*/  LDG.E R23, desc[UR4][R18.64+0x8] ;  /* 0x0000080412177981 */ /* 0x000f28000c1e1900 */
[----:B------:R-:W5:Y:S04]  /*0880*/  LDG.E R11, desc[UR4][R18.64+0xc] ;  /* 0x00000c04120b7981 */ /* 0x000f68000c1e1900 */
[----:B------:R-:W5:Y:S04]  /*0890*/  LDG.E R13, desc[UR4][R18.64+0x10] ;  /* 0x00001004120d7981 */ /* 0x000f68000c1e1900 */
[----:B------:R-:W5:Y:S04]  /*08a0*/  LDG.E R15, desc[UR4][R18.64+0x14] ;  /* 0x00001404120f7981 */ /* 0x000f68000c1e1900 */
[----:B------:R-:W5:Y:S04]  /*08b0*/  LDG.E R17, desc[UR4][R18.64+0x18] ;  /* 0x0000180412117981 */ /* 0x000f68000c1e1900 */
[----:B------:R4:W5:Y:S01]  /*08c0*/  LDG.E R21, desc[UR4][R18.64+0x1c] ;  /* 0x00001c0412157981 */ /* 0x000962000c1e1900 */
[----:B--2---:R-:W-:-:S05]  /*08d0*/  IMAD.WIDE R6, R3, 0x4, R6 ;  /* 0x0000000403067825 */ /* 0x004fca00078e0206 */
[----:B------:R-:W2:Y:S04]  /*08e0*/  LDG.E R2, desc[UR4][R6.64] ;  /* 0x0000000406027981 */ /* 0x000ea8000c1e1900 */
[----:B------:R-:W2:Y:S01]  /*08f0*/  LDG.E R24, desc[UR4][R6.64+0x8] ;  /* 0x0000080406187981 */ /* 0x000ea2000c1e1900 */
[----:B-1----:R-:W-:-:S04]  /*0900*/  IMAD.WIDE R28, R29, 0x4, R8 ;  /* 0x000000041d1c7825 */ /* 0x002fc800078e0208 */
[--C-:B---3--:R-:W-:Y:S01]  /*0910*/  IMAD.WIDE R26, R27, 0x4, R8.reuse ;  /* 0x000000041b1a7825 */ /* 0x108fe200078e0208 */
[----:B------:R-:W2:Y:S03]  /*0920*/  LDG.E R5, desc[UR4][R28.64] ;  /* 0x000000041c057981 */ /* 0x000ea6000c1e1900 */
[--C-:B----4-:R-:W-:Y:S01]  /*0930*/  IMAD.WIDE R18, R23, 0x4, R8.reuse ;  /* 0x0000000417127825 */ /* 0x110fe200078e0208 */
[----:B------:R-:W3:Y:S04]  /*0940*/  LDG.E R20, desc[UR4][R26.64] ;  /* 0x000000041a147981 */ /* 0x000ee8000c1e1900 */
[----:B------:R-:W3:Y:S01]  /*0950*/  LDG.E R23, desc[UR4][R6.64+0x4] ;  /* 0x0000040406177981 */ /* 0x000ee2000c1e1900 */
[----:B-----5:R-:W-:-:S03]  /*0960*/  IMAD.WIDE R10, R11, 0x4, R8 ;  /* 0x000000040b0a7825 */ /* 0x020fc600078e0208 */
[----:B------:R-:W4:Y:S01]  /*0970*/  LDG.E R19, desc[UR4][R18.64] ;  /* 0x0000000412137981 */ /* 0x000f22000c1e1900 */
[----:B------:R-:W-:-:S03]  /*0980*/  IMAD.WIDE R12, R13, 0x4, R8 ;  /* 0x000000040d0c7825 */ /* 0x000fc600078e0208 */
[----:B------:R-:W5:Y:S01]  /*0990*/  LDG.E R11, desc[UR4][R10.64] ;  /* 0x000000040a0b7981 */ /* 0x000f62000c1e1900 */
[----:B------:R-:W-:-:S03]  /*09a0*/  IMAD.WIDE R14, R15, 0x4, R8 ;  /* 0x000000040f0e7825 */ /* 0x000fc600078e0208 */
[----:B------:R-:W5:Y:S01]  /*09b0*/  LDG.E R28, desc[UR4][R6.64+0xc] ;  /* 0x00000c04061c7981 */ /* 0x000f62000c1e1900 */
[----:B------:R-:W-:-:S03]  /*09c0*/  IMAD.WIDE R16, R17, 0x4, R8 ;  /* 0x0000000411107825 */ /* 0x000fc600078e0208 */
[----:B------:R-:W5:Y:S04]  /*09d0*/  LDG.E R12, desc[UR4][R12.64] ;  /* 0x000000040c0c7981 */ /* 0x000f68000c1e1900 */
[----:B------:R-:W5:Y:S01]  /*09e0*/  LDG.E R29, desc[UR4][R6.64+0x10] ;  /* 0x00001004061d7981 */ /* 0x000f62000c1e1900 */
[----:B------:R-:W-:-:S03]  /*09f0*/  IMAD.WIDE R8, R21, 0x4, R8 ;  /* 0x0000000415087825 */ /* 0x000fc600078e0208 */
[----:B------:R-:W5:Y:S04]  /*0a00*/  LDG.E R15, desc[UR4][R14.64] ;  /* 0x000000040e0f7981 */ /* 0x000f68000c1e1900 */
[----:B------:R-:W5:Y:S04]  /*0a10*/  LDG.E R26, desc[UR4][R6.64+0x14] ;  /* 0x00001404061a7981 */ /* 0x000f68000c1e1900 */
[----:B------:R-:W5:Y:S04]  /*0a20*/  LDG.E R16, desc[UR4][R16.64] ;  /* 0x0000000410107981 */ /* 0x000f68000c1e1900 */
[----:B------:R-:W5:Y:S04]  /*0a30*/  LDG.E R21, desc[UR4][R6.64+0x18] ;  /* 0x0000180406157981 */ /* 0x000f68000c1e1900 */
[----:B------:R-:W5:Y:S04]  /*0a40*/  LDG.E R10, desc[UR4][R6.64+0x1c] ;  /* 0x00001c04060a7981 */ /* 0x000f68000c1e1900 */
[----:B------:R-:W5:Y:S01]  /*0a50*/  LDG.E R8, desc[UR4][R8.64] ;  /* 0x0000000408087981 */ /* 0x000f62000c1e1900 */
[----:B------:R-:W-:Y:S01]  /*0a60*/  IADD3 R3, PT, PT, R3, 0x8, RZ ;  /* 0x0000000803037810 */ /* 0x000fe20007ffe0ff */
[----:B--2---:R-:W-:-:S04]  /*0a70*/  IMAD R2, R2, R5, R22 ;  /* 0x0000000502027224 */ /* 0x004fc800078e0216 */
[----:B---3--:R-:W-:-:S04]  /*0a80*/  IMAD R2, R23, R20, R2 ;  /* 0x0000001417027224 */ /* 0x008fc800078e0202 */
[----:B----4-:R-:W-:-:S04]  /*0a90*/  IMAD R2, R24, R19, R2 ;  /* 0x0000001318027224 */ /* 0x010fc800078e0202 */
[----:B-----5:R-:W-:-:S04]  /*0aa0*/  IMAD R2, R28, R11, R2 ;  /* 0x0000000b1c027224 */ /* 0x020fc800078e0202 */
[----:B------:R-:W-:-:S04]  /*0ab0*/  IMAD R2, R29, R12, R2 ;  /* 0x0000000c1d027224 */ /* 0x000fc800078e0202 */
[----:B------:R-:W-:-:S04]  /*0ac0*/  IMAD R2, R26, R15, R2 ;  /* 0x0000000f1a027224 */ /* 0x000fc800078e0202 */
[----:B------:R-:W-:-:S04]  /*0ad0*/  IMAD R21, R21, R16, R2 ;  /* 0x0000001015157224 */ /* 0x000fc800078e0202 */
[----:B------:R-:W-:-:S07]  /*0ae0*/  IMAD R22, R10, R8, R21 ;  /* 0x000000080a167224 */ /* 0x000fce00078e0215 */
.L_x_6:
[----:B------:R-:W-:Y:S05]  /*0af0*/  BSYNC.RECONVERGENT B1 ;  /* 0x0000000000017941 */ /* 0x000fea0003800200 */
.L_x_5:
[----:B------:R-:W-:Y:S05]  /*0b00*/  @!P1 BRA `(.L_x_1) ;  /* 0x0000000000c09947 */ /* 0x000fea0003800000 */
[----:B------:R-:W-:Y:S01]  /*0b10*/  ISETP.GE.U32.AND P0, PT, R25, 0x4, PT ;  /* 0x000000041900780c */ /* 0x000fe20003f06070 */
[----:B------:R-:W-:Y:S01]  /*0b20*/  BSSY.RECONVERGENT B1, `(.L_x_7) ;  /* 0x000001e000017945 */ /* 0x000fe20003800200 */
[----:B------:R-:W-:-:S04]  /*0b30*/  LOP3.LUT R4, R4, 0x3, RZ, 0xc0, !PT ;  /* 0x0000000304047812 */ /* 0x000fc800078ec0ff */
[----:B------:R-:W-:-:S07]  /*0b40*/  ISETP.NE.AND P1, PT, R4, RZ, PT ;  /* 0x000000ff0400720c */ /* 0x000fce0003f25270 */
[----:B------:R-:W-:Y:S06]  /*0b50*/  @!P0 BRA `(.L_x_8) ;  /* 0x0000000000688947 */ /* 0x000fec0003800000 */
[----:B------:R-:W0:Y:S08]  /*0b60*/  LDC.64 R6, c[0x0][0x390] ;  /* 0x0000e400ff067b82 */ /* 0x000e300000000a00 */
[----:B------:R-:W1:Y:S01]  /*0b70*/  LDC.64 R8, c[0x0][0x388] ;  /* 0x0000e200ff087b82 */ /* 0x000e620000000a00 */
[----:B0-----:R-:W-:-:S07]  /*0b80*/  IMAD.WIDE R10, R3, 0x4, R6 ;  /* 0x00000004030a7825 */ /* 0x001fce00078e0206 */
[----:B------:R-:W0:Y:S01]  /*0b90*/  LDC.64 R6, c[0x0][0x3a0] ;  /* 0x0000e800ff067b82 */ /* 0x000e220000000a00 */
[----:B------:R-:W0:Y:S04]  /*0ba0*/  LDG.E R13, desc[UR4][R10.64] ;  /* 0x000000040a0d7981 */ /* 0x000e28000c1e1900 */
[----:B------:R-:W2:Y:S04]  /*0bb0*/  LDG.E R15, desc[UR4][R10.64+0x4] ;  /* 0x000004040a0f7981 */ /* 0x000ea8000c1e1900 */
[----:B------:R-:W3:Y:S04]  /*0bc0*/  LDG.E R17, desc[UR4][R10.64+0x8] ;  /* 0x000008040a117981 */ /* 0x000ee8000c1e1900 */
[----:B------:R-:W4:Y:S01]  /*0bd0*/  LDG.E R19, desc[UR4][R10.64+0xc] ;  /* 0x00000c040a137981 */ /* 0x000f22000c1e1900 */
[----:B-1----:R-:W-:-:S05]  /*0be0*/  IMAD.WIDE R8, R3, 0x4, R8 ;  /* 0x0000000403087825 */ /* 0x002fca00078e0208 */
[----:B------:R-:W5:Y:S04]  /*0bf0*/  LDG.E R5, desc[UR4][R8.64] ;  /* 0x0000000408057981 */ /* 0x000f68000c1e1900 */
[----:B------:R-:W5:Y:S04]  /*0c00*/  LDG.E R2, desc[UR4][R8.64+0x4] ;  /* 0x0000040408027981 */ /* 0x000f68000c1e1900 */
[----:B------:R-:W5:Y:S01]  /*0c10*/  LDG.E R11, desc[UR4][R8.64+0x8] ;  /* 0x00000804080b7981 */ /* 0x000f62000c1e1900 */
[----:B0-----:R-:W-:-:S04]  /*0c20*/  IMAD.WIDE R12, R13, 0x4, R6 ;  /* 0x000000040d0c7825 */ /* 0x001fc800078e0206 */
[--C-:B--2---:R-:W-:Y:S02]  /*0c30*/  IMAD.WIDE R14, R15, 0x4, R6.reuse ;  /* 0x000000040f0e7825 */ /* 0x104fe400078e0206 */
[----:B------:R-:W5:Y:S02]  /*0c40*/  LDG.E R12, desc[UR4][R12.64] ;  /* 0x000000040c0c7981 */ /* 0x000f64000c1e1900 */
[--C-:B---3--:R-:W-:Y:S02]  /*0c50*/  IMAD.WIDE R16, R17, 0x4, R6.reuse ;  /* 0x0000000411107825 */ /* 0x108fe400078e0206 */
[----:B------:R-:W2:Y:S02]  /*0c60*/  LDG.E R14, desc[UR4][R14.64] ;  /* 0x000000040e0e7981 */ /* 0x000ea4000c1e1900 */
[----:B----4-:R-:W-:Y:S02]  /*0c70*/  IMAD.WIDE R6, R19, 0x4, R6 ;  /* 0x0000000413067825 */ /* 0x010fe400078e0206 */
[----:B------:R-:W3:Y:S04]  /*0c80*/  LDG.E R16, desc[UR4][R16.64] ;  /* 0x0000000410107981 */ /* 0x000ee8000c1e1900 */
[----:B------:R-:W4:Y:S04]  /*0c90*/  LDG.E R19, desc[UR4][R8.64+0xc] ;  /* 0x00000c0408137981 */ /* 0x000f28000c1e1900 */
[----:B------:R-:W4:Y:S01]  /*0ca0*/  LDG.E R6, desc[UR4][R6.64] ;  /* 0x0000000406067981 */ /* 0x000f22000c1e1900 */
[----:B------:R-:W-:Y:S01]  /*0cb0*/  IADD3 R3, PT, PT, R3, 0x4, RZ ;  /* 0x0000000403037810 */ /* 0x000fe20007ffe0ff */
[----:B-----5:R-:W-:-:S04]  /*0cc0*/  IMAD R5, R5, R12, R22 ;  /* 0x0000000c05057224 */ /* 0x020fc800078e0216 */
[----:B--2---:R-:W-:-:S04]  /*0cd0*/  IMAD R2, R2, R14, R5 ;  /* 0x0000000e02027224 */ /* 0x004fc800078e0205 */
[----:B---3--:R-:W-:-:S04]  /*0ce0*/  IMAD R2, R11, R16, R2 ;  /* 0x000000100b027224 */ /* 0x008fc800078e0202 */
[----:B----4-:R-:W-:-:S07]  /*0cf0*/  IMAD R22, R19, R6, R2 ;  /* 0x0000000613167224 */ /* 0x010fce00078e0202 */
.L_x_8:
[----:B------:R-:W-:Y:S05]  /*0d00*/  BSYNC.RECONVERGENT B1 ;  /* 0x0000000000017941 */ /* 0x000fea0003800200 */
.L_x_7:
[----:B------:R-:W-:Y:S05]  /*0d10*/  @!P1 BRA `(.L_x_1) ;  /* 0x00000000003c9947 */ /* 0x000fea0003800000 */
[----:B------:R-:W0:Y:S01]  /*0d20*/  LDC.64 R14, c[0x0][0x3a0] ;  /* 0x0000e800ff0e7b82 */ /* 0x000e220000000a00 */
[----:B------:R-:W-:-:S07]  /*0d30*/  IADD3 R2, PT, PT, -R4, RZ, RZ ;  /* 0x000000ff04027210 */ /* 0x000fce0007ffe1ff */
[----:B------:R-:W1:Y:S08]  /*0d40*/  LDC.64 R10, c[0x0][0x390] ;  /* 0x0000e400ff0a7b82 */ /* 0x000e700000000a00 */
[----:B------:R-:W2:Y:S02]  /*0d50*/  LDC.64 R12, c[0x0][0x388] ;  /* 0x0000e200ff0c7b82 */ /* 0x000ea40000000a00 */
.L_x_9:
[----:B-1----:R-:W-:-:S06]  /*0d60*/  IMAD.WIDE R4, R3, 0x4, R10 ;  /* 0x0000000403047825 */ /* 0x002fcc00078e020a */
[----:B------:R-:W0:Y:S01]  /*0d70*/  LDG.E R5, desc[UR4][R4.64] ;  /* 0x0000000404057981 */ /* 0x000e22000c1e1900 */
[----:B--2---:R-:W-:-:S06]  /*0d80*/  IMAD.WIDE R6, R3, 0x4, R12 ;  /* 0x0000000403067825 */ /* 0x004fcc00078e020c */
[----:B------:R-:W2:Y:S01]  /*0d90*/  LDG.E R7, desc[UR4][R6.64] ;  /* 0x0000000406077981 */ /* 0x000ea2000c1e1900 */
[----:B------:R-:W-:Y:S01]  /*0da0*/  IADD3 R2, PT, PT, R2, 0x1, RZ ;  /* 0x0000000102027810 */ /* 0x000fe20007ffe0ff */
[----:B0-----:R-:W-:-:S06]  /*0db0*/  IMAD.WIDE R8, R5, 0x4, R14 ;  /* 0x0000000405087825 */ /* 0x001fcc00078e020e */
[----:B------:R-:W2:Y:S01]  /*0dc0*/  LDG.E R8, desc[UR4][R8.64] ;  /* 0x0000000408087981 */ /* 0x000ea2000c1e1900 */
[----:B------:R-:W-:Y:S02]  /*0dd0*/  ISETP.NE.AND P0, PT, R2, RZ, PT ;  /* 0x000000ff0200720c */ /* 0x000fe40003f05270 */
[----:B------:R-:W-:Y:S01]  /*0de0*/  IADD3 R3, PT, PT, R3, 0x1, RZ ;  /* 0x0000000103037810 */ /* 0x000fe20007ffe0ff */
[----:B--2---:R-:W-:-:S10]  /*0df0*/  IMAD R22, R7, R8, R22 ;  /* 0x0000000807167224 */ /* 0x004fd400078e0216 */
[----:B------:R-:W-:Y:S05]  /*0e00*/  @P0 BRA `(.L_x_9) ;  /* 0xfffffffc00d40947 */ /* 0x000fea000383ffff */
.L_x_1:
[----:B------:R-:W-:Y:S05]  /*0e10*/  BSYNC.RECONVERGENT B0 ;  /* 0x0000000000007941 */ /* 0x000fea0003800200 */
.L_x_0:
[----:B------:R-:W0:Y:S02]  /*0e20*/  LDC.64 R2, c[0x0][0x3a8] ;  /* 0x0000ea00ff027b82 */ /* 0x000e240000000a00 */
[----:B0-----:R-:W-:-:S05]  /*0e30*/  IMAD.WIDE R2, R0, 0x4, R2 ;  /* 0x0000000400027825 */ /* 0x001fca00078e0202 */
[----:B------:R-:W-:Y:S01]  /*0e40*/  STG.E desc[UR4][R2.64], R22 ;  /* 0x0000001602007986 */ /* 0x000fe2000c101904 */
[----:B------:R-:W-:Y:S05]  /*0e50*/  EXIT ;  /* 0x000000000000794d */ /* 0x000fea0003800000 */
.L_x_10:
[----:B------:R-:W-:-:S00]  /*0e60*/  BRA `(.L_x_10) ;  /* 0xfffffffc00fc7947 */ /* 0x000fc0000383ffff */
[----:B------:R-:W-:-:S00]  /*0e70*/  NOP ;  /* 0x0000000000007918 */ /* 0x000fc00000000000 */
        /* <DEDUP_REMOVED lines=8> */
.L_x_11:


//--------------------- .nv.shared.reserved.0     --------------------------
	.section	.nv.shared.reserved.0,"aw",@nobits
	.weak		__nv_reservedSMEM_offset_0_alias
	.size		__nv_reservedSMEM_offset_0_alias, 0, 64
	.other		__nv_reservedSMEM_offset_0_alias,@"STO_CUDA_RESERVED_SHARED STV_DEFAULT"
__nv_reservedSMEM_offset_0_alias:
	.zero		0
	.zero		64


//--------------------- .nv.constant0._Z3csriPiS_S_S_S_ --------------------------
	.section	.nv.constant0._Z3csriPiS_S_S_S_,"a",@progbits
	.sectionflags	@""
	.align	4
.nv.constant0._Z3csriPiS_S_S_S_:
	.zero		944


//--------------------- SYMBOLS --------------------------

	.type		.nv.reservedSmem.offset0,@object
	.size		.nv.reservedSmem.offset0,0x4
